//
// Generated by NVIDIA NVVM Compiler
//
// Compiler Build ID: CL-36424714
// Cuda compilation tools, release 13.0, V13.0.88
// Based on NVVM 20.0.0
//

.version 9.0
.target sm_100
.address_size 64

	// .globl	_Z16mandelbrotKernelPhdddddd

.visible .entry _Z16mandelbrotKernelPhdddddd(
	.param .u64 .ptr .align 1 _Z16mandelbrotKernelPhdddddd_param_0,
	.param .f64 _Z16mandelbrotKernelPhdddddd_param_1,
	.param .f64 _Z16mandelbrotKernelPhdddddd_param_2,
	.param .f64 _Z16mandelbrotKernelPhdddddd_param_3,
	.param .f64 _Z16mandelbrotKernelPhdddddd_param_4,
	.param .f64 _Z16mandelbrotKernelPhdddddd_param_5,
	.param .f64 _Z16mandelbrotKernelPhdddddd_param_6
)
{
	.reg .pred 	%p<6>;
	.reg .b32 	%r<20>;
	.reg .b64 	%rd<5>;
	.reg .b64 	%fd<41>;

	ld.param.u64 	%rd1, [_Z16mandelbrotKernelPhdddddd_param_0];
	ld.param.f64 	%fd21, [_Z16mandelbrotKernelPhdddddd_param_1];
	ld.param.f64 	%fd22, [_Z16mandelbrotKernelPhdddddd_param_2];
	ld.param.f64 	%fd23, [_Z16mandelbrotKernelPhdddddd_param_5];
	ld.param.f64 	%fd24, [_Z16mandelbrotKernelPhdddddd_param_6];
	mov.u32 	%r10, %tid.x;
	mov.u32 	%r11, %ctaid.x;
	mov.u32 	%r12, %ntid.x;
	mad.lo.s32 	%r1, %r11, %r12, %r10;
	mov.u32 	%r13, %tid.y;
	mov.u32 	%r14, %ctaid.y;
	mov.u32 	%r15, %ntid.y;
	mad.lo.s32 	%r2, %r14, %r15, %r13;
	cvt.rn.f64.s32 	%fd25, %r1;
	fma.rn.f64 	%fd1, %fd23, %fd25, %fd21;
	cvt.rn.f64.u32 	%fd26, %r2;
	fma.rn.f64 	%fd2, %fd24, %fd26, %fd22;
	mov.b32 	%r3, 0;
	mov.f64 	%fd39, %fd2;
	mov.f64 	%fd40, %fd1;
$L__BB0_1:
	mul.f64 	%fd5, %fd40, %fd40;
	mul.f64 	%fd6, %fd39, %fd39;
	add.f64 	%fd27, %fd5, %fd6;
	setp.gt.f64 	%p1, %fd27, 0d4010000000000000;
	mov.u32 	%r19, %r3;
	@%p1 bra 	$L__BB0_9;
	sub.f64 	%fd28, %fd5, %fd6;
	add.f64 	%fd7, %fd1, %fd28;
	add.f64 	%fd29, %fd40, %fd40;
	fma.rn.f64 	%fd8, %fd29, %fd39, %fd2;
	mul.f64 	%fd9, %fd7, %fd7;
	mul.f64 	%fd10, %fd8, %fd8;
	add.f64 	%fd30, %fd9, %fd10;
	setp.gt.f64 	%p2, %fd30, 0d4010000000000000;
	@%p2 bra 	$L__BB0_8;
	sub.f64 	%fd31, %fd9, %fd10;
	add.f64 	%fd11, %fd1, %fd31;
	add.f64 	%fd32, %fd7, %fd7;
	fma.rn.f64 	%fd12, %fd32, %fd8, %fd2;
	mul.f64 	%fd13, %fd11, %fd11;
	mul.f64 	%fd14, %fd12, %fd12;
	add.f64 	%fd33, %fd13, %fd14;
	setp.gt.f64 	%p3, %fd33, 0d4010000000000000;
	@%p3 bra 	$L__BB0_7;
	sub.f64 	%fd34, %fd13, %fd14;
	add.f64 	%fd15, %fd1, %fd34;
	add.f64 	%fd35, %fd11, %fd11;
	fma.rn.f64 	%fd16, %fd35, %fd12, %fd2;
	add.s32 	%r4, %r3, 3;
	setp.eq.s32 	%p4, %r4, 255;
	mov.b32 	%r19, 255;
	@%p4 bra 	$L__BB0_9;
	mul.f64 	%fd17, %fd15, %fd15;
	mul.f64 	%fd18, %fd16, %fd16;
	add.f64 	%fd36, %fd17, %fd18;
	setp.gt.f64 	%p5, %fd36, 0d4010000000000000;
	mov.u32 	%r19, %r4;
	@%p5 bra 	$L__BB0_9;
	sub.f64 	%fd37, %fd17, %fd18;
	add.f64 	%fd40, %fd1, %fd37;
	add.f64 	%fd38, %fd15, %fd15;
	fma.rn.f64 	%fd39, %fd38, %fd16, %fd2;
	add.s32 	%r3, %r3, 4;
	bra.uni 	$L__BB0_1;
$L__BB0_7:
	add.s32 	%r19, %r3, 2;
	bra.uni 	$L__BB0_9;
$L__BB0_8:
	add.s32 	%r19, %r3, 1;
$L__BB0_9:
	cvta.to.global.u64 	%rd2, %rd1;
	mad.lo.s32 	%r17, %r2, 1000, %r1;
	cvt.s64.s32 	%rd3, %r17;
	add.s64 	%rd4, %rd2, %rd3;
	st.global.u8 	[%rd4], %r19;
	ret;

}


// ===== COMPILED SASS (sm_100) =====

	.target	sm_100

	.elftype	@"ET_EXEC"


//--------------------- .note.nv.tkinfo           --------------------------
	.section	.note.nv.tkinfo,"",@"SHT_NOTE"
	.sectionflags	@"SHF_NOTE_NV_TKINFO"
	.tkinfo
        /*0018*/ 	.word	0x00000002
        /*0030*/ 	.string	""
        /*0030*/ 	.string	"ptxas"
        /*0030*/ 	.string	"Cuda compilation tools, release 13.0, V13.0.88"
        /*0030*/ 	.string	"Build cuda_13.0.r13.0/compiler.36424714_0"
        /*0030*/ 	.string	"-arch sm_100 -m 64 "



//--------------------- .note.nv.cuinfo           --------------------------
	.section	.note.nv.cuinfo,"",@"SHT_NOTE"
	.sectionflags	@"SHF_NOTE_NV_CUINFO"
        /*0018*/ 	.short	0x0002
        /*001a*/ 	.short	0x0064
        /*001c*/ 	.short	0x0082
	.zero		2


//--------------------- .nv.info                  --------------------------
	.section	.nv.info,"",@"SHT_CUDA_INFO"
	.align	4


	//----- nvinfo : EIATTR_REGCOUNT
	.align		4
        /*0000*/ 	.byte	0x04, 0x2f
        /*0002*/ 	.short	(.L_1 - .L_0)
	.align		4
.L_0:
        /*0004*/ 	.word	index@(_Z16mandelbrotKernelPhdddddd)
        /*0008*/ 	.word	0x00000016


	//----- nvinfo : EIATTR_FRAME_SIZE
	.align		4
.L_1:
        /*000c*/ 	.byte	0x04, 0x11
        /*000e*/ 	.short	(.L_3 - .L_2)
	.align		4
.L_2:
        /*0010*/ 	.word	index@(_Z16mandelbrotKernelPhdddddd)
        /*0014*/ 	.word	0x00000000


	//----- nvinfo : EIATTR_MIN_STACK_SIZE
	.align		4
.L_3:
        /*0018*/ 	.byte	0x04, 0x12
        /*001a*/ 	.short	(.L_5 - .L_4)
	.align		4
.L_4:
        /*001c*/ 	.word	index@(_Z16mandelbrotKernelPhdddddd)
        /*0020*/ 	.word	0x00000000
.L_5:


//--------------------- .nv.compat                --------------------------
	.section	.nv.compat,"",@"SHT_CUDA_COMPAT_INFO"
	.align	4
        /*0000*/ 	.byte	0x02, 0x09, 0x00, 0x00, 0x02, 0x02, 0x01, 0x00, 0x02, 0x05, 0x05, 0x00, 0x03, 0x07, 0x01, 0x01
        /*0010*/ 	.byte	0x02, 0x03, 0x00, 0x00, 0x02, 0x06, 0x01, 0x00, 0x04, 0x0b, 0x08, 0x00, 0x01, 0x00, 0x00, 0x00
        /*0020*/ 	.byte	0x00, 0x00, 0x00, 0x00


//--------------------- .nv.info._Z16mandelbrotKernelPhdddddd --------------------------
	.section	.nv.info._Z16mandelbrotKernelPhdddddd,"",@"SHT_CUDA_INFO"
	.sectionflags	@""
	.align	4


	//----- nvinfo : EIATTR_CUDA_API_VERSION
	.align		4
        /*0000*/ 	.byte	0x04, 0x37
        /*0002*/ 	.short	(.L_7 - .L_6)
.L_6:
        /*0004*/ 	.word	0x00000082


	//----- nvinfo : EIATTR_KPARAM_INFO
	.align		4
.L_7:
        /*0008*/ 	.byte	0x04, 0x17
        /*000a*/ 	.short	(.L_9 - .L_8)
.L_8:
        /*000c*/ 	.word	0x00000000
        /*0010*/ 	.short	0x0006
        /*0012*/ 	.short	0x0030
        /*0014*/ 	.byte	0x00, 0xf0, 0x21, 0x00


	//----- nvinfo : EIATTR_KPARAM_INFO
	.align		4
.L_9:
        /*0018*/ 	.byte	0x04, 0x17
        /*001a*/ 	.short	(.L_11 - .L_10)
.L_10:
        /*001c*/ 	.word	0x00000000
        /*0020*/ 	.short	0x0005
        /*0022*/ 	.short	0x0028
        /*0024*/ 	.byte	0x00, 0xf0, 0x21, 0x00


	//----- nvinfo : EIATTR_KPARAM_INFO
	.align		4
.L_11:
        /*0028*/ 	.byte	0x04, 0x17
        /*002a*/ 	.short	(.L_13 - .L_12)
.L_12:
        /*002c*/ 	.word	0x00000000
        /*0030*/ 	.short	0x0004
        /*0032*/ 	.short	0x0020
        /*0034*/ 	.byte	0x00, 0xf0, 0x21, 0x00


	//----- nvinfo : EIATTR_KPARAM_INFO
	.align		4
.L_13:
        /*0038*/ 	.byte	0x04, 0x17
        /*003a*/ 	.short	(.L_15 - .L_14)
.L_14:
        /*003c*/ 	.word	0x00000000
        /*0040*/ 	.short	0x0003
        /*0042*/ 	.short	0x0018
        /*0044*/ 	.byte	0x00, 0xf0, 0x21, 0x00


	//----- nvinfo : EIATTR_KPARAM_INFO
	.align		4
.L_15:
        /*0048*/ 	.byte	0x04, 0x17
        /*004a*/ 	.short	(.L_17 - .L_16)
.L_16:
        /*004c*/ 	.word	0x00000000
        /*0050*/ 	.short	0x0002
        /*0052*/ 	.short	0x0010
        /*0054*/ 	.byte	0x00, 0xf0, 0x21, 0x00


	//----- nvinfo : EIATTR_KPARAM_INFO
	.align		4
.L_17:
        /*0058*/ 	.byte	0x04, 0x17
        /*005a*/ 	.short	(.L_19 - .L_18)
.L_18:
        /*005c*/ 	.word	0x00000000
        /*0060*/ 	.short	0x0001
        /*0062*/ 	.short	0x0008
        /*0064*/ 	.byte	0x00, 0xf0, 0x21, 0x00


	//----- nvinfo : EIATTR_KPARAM_INFO
	.align		4
.L_19:
        /*0068*/ 	.byte	0x04, 0x17
        /*006a*/ 	.short	(.L_21 - .L_20)
.L_20:
        /*006c*/ 	.word	0x00000000
        /*0070*/ 	.short	0x0000
        /*0072*/ 	.short	0x0000
        /*0074*/ 	.byte	0x00, 0xf5, 0x21, 0x00


	//----- nvinfo : EIATTR_SPARSE_MMA_MASK
	.align		4
.L_21:
        /*0078*/ 	.byte	0x03, 0x50
        /*007a*/ 	.short	0x0000


	//----- nvinfo : EIATTR_MAXREG_COUNT
	.align		4
        /*007c*/ 	.byte	0x03, 0x1b
        /*007e*/ 	.short	0x00ff


	//----- nvinfo : EIATTR_MERCURY_ISA_VERSION
	.align		4
        /*0080*/ 	.byte	0x03, 0x5f
        /*0082*/ 	.short	0x0101


	//----- nvinfo : EIATTR_VRC_CTA_INIT_COUNT
	.align		4
        /*0084*/ 	.byte	0x02, 0x4a
	.zero		1
	.zero		1


	//----- nvinfo : EIATTR_EXIT_INSTR_OFFSETS
	.align		4
        /*0088*/ 	.byte	0x04, 0x1c
        /*008a*/ 	.short	(.L_23 - .L_22)


	//   ....[0]....
.L_22:
        /*008c*/ 	.word	0x00000570


	//----- nvinfo : EIATTR_CRS_STACK_SIZE
	.align		4
.L_23:
        /*0090*/ 	.byte	0x04, 0x1e
        /*0092*/ 	.short	(.L_25 - .L_24)
.L_24:
        /*0094*/ 	.word	0x00000000


	//----- nvinfo : EIATTR_CBANK_PARAM_SIZE
	.align		4
.L_25:
        /*0098*/ 	.byte	0x03, 0x19
        /*009a*/ 	.short	0x0038


	//----- nvinfo : EIATTR_PARAM_CBANK
	.align		4
        /*009c*/ 	.byte	0x04, 0x0a
        /*009e*/ 	.short	(.L_27 - .L_26)
	.align		4
.L_26:
        /*00a0*/ 	.word	index@(.nv.constant0._Z16mandelbrotKernelPhdddddd)
        /*00a4*/ 	.short	0x0380
        /*00a6*/ 	.short	0x0038


	//----- nvinfo : EIATTR_SW_WAR
	.align		4
.L_27:
        /*00a8*/ 	.byte	0x04, 0x36
        /*00aa*/ 	.short	(.L_29 - .L_28)
.L_28:
        /*00ac*/ 	.word	0x00000008
.L_29:


//--------------------- .nv.callgraph             --------------------------
	.section	.nv.callgraph,"",@"SHT_CUDA_CALLGRAPH"
	.align	4
	.sectionentsize	8
	.align		4
        /*0000*/ 	.word	0x00000000
	.align		4
        /*0004*/ 	.word	0xffffffff
	.align		4
        /*0008*/ 	.word	0x00000000
	.align		4
        /*000c*/ 	.word	0xfffffffe
	.align		4
        /*0010*/ 	.word	0x00000000
	.align		4
        /*0014*/ 	.word	0xfffffffd
	.align		4
        /*0018*/ 	.word	0x00000000
	.align		4
        /*001c*/ 	.word	0xfffffffc


//--------------------- .text._Z16mandelbrotKernelPhdddddd --------------------------
	.section	.text._Z16mandelbrotKernelPhdddddd,"ax",@progbits
	.align	128
        .global         _Z16mandelbrotKernelPhdddddd
        .type           _Z16mandelbrotKernelPhdddddd,@function
        .size           _Z16mandelbrotKernelPhdddddd,(.L_x_6 - _Z16mandelbrotKernelPhdddddd)
        .other          _Z16mandelbrotKernelPhdddddd,@"STO_CUDA_ENTRY STV_DEFAULT"
_Z16mandelbrotKernelPhdddddd:
.text._Z16mandelbrotKernelPhdddddd:
[----:B------:R-:W-:Y:S01]  /*0000*/  LDC R1, c[0x0][0x37c] ;  /* 0x0000df00ff017b82 */ /* 0x000fe20000000800 */
[----:B------:R-:W0:Y:S07]  /*0010*/  S2R R0, SR_TID.X ;  /* 0x0000000000007919 */ /* 0x000e2e0000002100 */
[----:B------:R-:W0:Y:S01]  /*0020*/  LDC R3, c[0x0][0x360] ;  /* 0x0000d800ff037b82 */ /* 0x000e220000000800 */
[----:B------:R-:W1:Y:S01]  /*0030*/  LDCU.64 UR6, c[0x0][0x3a8] ;  /* 0x00007500ff0677ac */ /* 0x000e620008000a00 */
[----:B------:R-:W-:Y:S01]  /*0040*/  BSSY.RECONVERGENT B0, `(.L_x_0) ;  /* 0x000004d000007945 */ /* 0x000fe20003800200 */
[----:B------:R-:W2:Y:S01]  /*0050*/  S2R R5, SR_TID.Y ;  /* 0x0000000000057919 */ /* 0x000ea20000002200 */
[----:B------:R-:W-:-:S04]  /*0060*/  MOV R17, RZ ;  /* 0x000000ff00117202 */ /* 0x000fc80000000f00 */
[----:B------:R-:W0:Y:S08]  /*0070*/  S2UR UR4, SR_CTAID.X ;  /* 0x00000000000479c3 */ /* 0x000e300000002500 */
[----:B------:R-:W2:Y:S08]  /*0080*/  S2UR UR5, SR_CTAID.Y ;  /* 0x00000000000579c3 */ /* 0x000eb00000002600 */
[----:B------:R-:W2:Y:S08]  /*0090*/  LDC R4, c[0x0][0x364] ;  /* 0x0000d900ff047b82 */ /* 0x000eb00000000800 */
[----:B------:R-:W1:Y:S01]  /*00a0*/  LDC.64 R8, c[0x0][0x388] ;  /* 0x0000e200ff087b82 */ /* 0x000e620000000a00 */
[----:B0-----:R-:W-:-:S04]  /*00b0*/  IMAD R0, R3, UR4, R0 ;  /* 0x0000000403007c24 */ /* 0x001fc8000f8e0200 */
[----:B------:R-:W1:Y:S03]  /*00c0*/  I2F.F64 R2, R0 ;  /* 0x0000000000027312 */ /* 0x000e660000201c00 */
[----:B------:R-:W0:Y:S01]  /*00d0*/  LDC.64 R10, c[0x0][0x390] ;  /* 0x0000e400ff0a7b82 */ /* 0x000e220000000a00 */
[----:B--2---:R-:W-:Y:S01]  /*00e0*/  IMAD R5, R4, UR5, R5 ;  /* 0x0000000504057c24 */ /* 0x004fe2000f8e0205 */
[----:B------:R-:W0:Y:S03]  /*00f0*/  LDCU.64 UR4, c[0x0][0x3b0] ;  /* 0x00007600ff0477ac */ /* 0x000e260008000a00 */
[----:B------:R-:W0:Y:S01]  /*0100*/  I2F.F64.U32 R6, R5 ;  /* 0x0000000500067312 */ /* 0x000e220000201800 */
[----:B-1----:R-:W-:-:S08]  /*0110*/  DFMA R2, R2, UR6, R8 ;  /* 0x0000000602027c2b */ /* 0x002fd00008000008 */
[----:B------:R-:W-:Y:S02]  /*0120*/  DMUL R8, R2, R2 ;  /* 0x0000000202087228 */ /* 0x000fe40000000000 */
[----:B0-----:R-:W-:Y:S01]  /*0130*/  DFMA R6, R6, UR4, R10 ;  /* 0x0000000406067c2b */ /* 0x001fe2000800000a */
[----:B------:R-:W0:Y:S07]  /*0140*/  LDCU.64 UR4, c[0x0][0x358] ;  /* 0x00006b00ff0477ac */ /* 0x000e2e0008000a00 */
[----:B------:R-:W-:-:S08]  /*0150*/  DMUL R10, R6, R6 ;  /* 0x00000006060a7228 */ /* 0x000fd00000000000 */
[----:B------:R-:W-:-:S08]  /*0160*/  DADD R12, R8, R10 ;  /* 0x00000000080c7229 */ /* 0x000fd0000000000a */
[----:B------:R-:W-:-:S14]  /*0170*/  DSETP.GT.AND P0, PT, R12, 4, PT ;  /* 0x401000000c00742a */ /* 0x000fdc0003f04000 */
[----:B0-----:R-:W-:Y:S05]  /*0180*/  @P0 BRA `(.L_x_1) ;  /* 0x0000000000e00947 */ /* 0x001fea0003800000 */
[----:B------:R-:W-:Y:S01]  /*0190*/  MOV R12, R8 ;  /* 0x00000008000c7202 */ /* 0x000fe20000000f00 */
[----:B------:R-:W-:Y:S01]  /*01a0*/  IMAD.MOV.U32 R13, RZ, RZ, R9 ;  /* 0x000000ffff0d7224 */ /* 0x000fe200078e0009 */
[----:B------:R-:W-:Y:S01]  /*01b0*/  MOV R14, R10 ;  /* 0x0000000a000e7202 */ /* 0x000fe20000000f00 */
[----:B------:R-:W-:Y:S01]  /*01c0*/  IMAD.MOV.U32 R15, RZ, RZ, R11 ;  /* 0x000000ffff0f7224 */ /* 0x000fe200078e000b */
[----:B------:R-:W-:Y:S01]  /*01d0*/  MOV R4, RZ ;  /* 0x000000ff00047202 */ /* 0x000fe20000000f00 */
[----:B------:R-:W-:Y:S01]  /*01e0*/  IMAD.MOV.U32 R8, RZ, RZ, R6 ;  /* 0x000000ffff087224 */ /* 0x000fe200078e0006 */
[----:B------:R-:W-:Y:S01]  /*01f0*/  MOV R9, R7 ;  /* 0x0000000700097202 */ /* 0x000fe20000000f00 */
[----:B------:R-:W-:Y:S01]  /*0200*/  IMAD.MOV.U32 R10, RZ, RZ, R2 ;  /* 0x000000ffff0a7224 */ /* 0x000fe200078e0002 */
[----:B------:R-:W-:-:S07]  /*0210*/  MOV R11, R3 ;  /* 0x00000003000b7202 */ /* 0x000fce0000000f00 */
.L_x_4:
[----:B------:R-:W-:Y:S02]  /*0220*/  DADD R12, -R14, R12 ;  /* 0x000000000e0c7229 */ /* 0x000fe4000000010c */
[----:B------:R-:W-:-:S06]  /*0230*/  DADD R10, R10, R10 ;  /* 0x000000000a0a7229 */ /* 0x000fcc000000000a */
[----:B------:R-:W-:Y:S02]  /*0240*/  DADD R12, R2, R12 ;  /* 0x00000000020c7229 */ /* 0x000fe4000000000c */
[----:B------:R-:W-:-:S06]  /*0250*/  DFMA R14, R10, R8, R6 ;  /* 0x000000080a0e722b */ /* 0x000fcc0000000006 */
[----:B------:R-:W-:Y:S02]  /*0260*/  DMUL R8, R12, R12 ;  /* 0x0000000c0c087228 */ /* 0x000fe40000000000 */
[----:B------:R-:W-:-:S08]  /*0270*/  DMUL R10, R14, R14 ;  /* 0x0000000e0e0a7228 */ /* 0x000fd00000000000 */
[----:B------:R-:W-:-:S08]  /*0280*/  DADD R16, R8, R10 ;  /* 0x0000000008107229 */ /* 0x000fd0000000000a */
[----:B------:R-:W-:-:S14]  /*0290*/  DSETP.GT.AND P0, PT, R16, 4, PT ;  /* 0x401000001000742a */ /* 0x000fdc0003f04000 */
[----:B------:R-:W-:Y:S05]  /*02a0*/  @P0 BRA `(.L_x_2) ;  /* 0x0000000000940947 */ /* 0x000fea0003800000 */
[----:B------:R-:W-:Y:S02]  /*02b0*/  DADD R8, R8, -R10 ;  /* 0x0000000008087229 */ /* 0x000fe4000000080a */
        /* <DEDUP_REMOVED lines=8> */
[----:B------:R-:W-:Y:S01]  /*0340*/  VIADD R16, R4, 0x3 ;  /* 0x0000000304107836 */ /* 0x000fe20000000000 */
[----:B------:R-:W-:Y:S01]  /*0350*/  DADD R8, R8, R8 ;  /* 0x0000000008087229 */ /* 0x000fe20000000008 */
[----:B------:R-:W-:Y:S01]  /*0360*/  MOV R17, 0xff ;  /* 0x000000ff00117802 */ /* 0x000fe20000000f00 */
[----:B------:R-:W-:Y:S02]  /*0370*/  DADD R10, R10, -R12 ;  /* 0x000000000a0a7229 */ /* 0x000fe4000000080c */
[----:B------:R-:W-:-:S04]  /*0380*/  ISETP.NE.AND P0, PT, R16, 0xff, PT ;  /* 0x000000ff1000780c */ /* 0x000fc80003f05270 */
[----:B------:R-:W-:-:S09]  /*0390*/  DFMA R8, R14, R8, R6 ;  /* 0x000000080e08722b */ /* 0x000fd20000000006 */
[----:B------:R-:W-:Y:S05]  /*03a0*/  @!P0 BRA `(.L_x_1) ;  /* 0x0000000000588947 */ /* 0x000fea0003800000 */
[----:B------:R-:W-:Y:S01]  /*03b0*/  DADD R12, R2, R10 ;  /* 0x00000000020c7229 */ /* 0x000fe2000000000a */
[----:B------:R-:W-:Y:S01]  /*03c0*/  IMAD.MOV.U32 R17, RZ, RZ, R16 ;  /* 0x000000ffff117224 */ /* 0x000fe200078e0010 */
[----:B------:R-:W-:-:S06]  /*03d0*/  DMUL R14, R8, R8 ;  /* 0x00000008080e7228 */ /* 0x000fcc0000000000 */
[----:B------:R-:W-:-:S08]  /*03e0*/  DMUL R10, R12, R12 ;  /* 0x0000000c0c0a7228 */ /* 0x000fd00000000000 */
[----:B------:R-:W-:-:S08]  /*03f0*/  DADD R18, R10, R14 ;  /* 0x000000000a127229 */ /* 0x000fd0000000000e */
[----:B------:R-:W-:-:S14]  /*0400*/  DSETP.GT.AND P0, PT, R18, 4, PT ;  /* 0x401000001200742a */ /* 0x000fdc0003f04000 */
[----:B------:R-:W-:Y:S05]  /*0410*/  @P0 BRA `(.L_x_1) ;  /* 0x00000000003c0947 */ /* 0x000fea0003800000 */
[----:B------:R-:W-:Y:S01]  /*0420*/  DADD R10, R10, -R14 ;  /* 0x000000000a0a7229 */ /* 0x000fe2000000080e */
[----:B------:R-:W-:Y:S01]  /*0430*/  IADD3 R4, PT, PT, R4, 0x4, RZ ;  /* 0x0000000404047810 */ /* 0x000fe20007ffe0ff */
[----:B------:R-:W-:-:S06]  /*0440*/  DADD R12, R12, R12 ;  /* 0x000000000c0c7229 */ /* 0x000fcc000000000c */
[----:B------:R-:W-:Y:S02]  /*0450*/  DADD R10, R2, R10 ;  /* 0x00000000020a7229 */ /* 0x000fe4000000000a */
[----:B------:R-:W-:-:S06]  /*0460*/  DFMA R8, R8, R12, R6 ;  /* 0x0000000c0808722b */ /* 0x000fcc0000000006 */
[----:B------:R-:W-:Y:S02]  /*0470*/  DMUL R12, R10, R10 ;  /* 0x0000000a0a0c7228 */ /* 0x000fe40000000000 */
[----:B------:R-:W-:-:S08]  /*0480*/  DMUL R14, R8, R8 ;  /* 0x00000008080e7228 */ /* 0x000fd00000000000 */
[----:B------:R-:W-:-:S08]  /*0490*/  DADD R16, R12, R14 ;  /* 0x000000000c107229 */ /* 0x000fd0000000000e */
[----:B------:R-:W-:-:S14]  /*04a0*/  DSETP.GT.AND P0, PT, R16, 4, PT ;  /* 0x401000001000742a */ /* 0x000fdc0003f04000 */
[----:B------:R-:W-:Y:S05]  /*04b0*/  @!P0 BRA `(.L_x_4) ;  /* 0xfffffffc00588947 */ /* 0x000fea000383ffff */
[----:B------:R-:W-:Y:S01]  /*04c0*/  IMAD.MOV.U32 R17, RZ, RZ, R4 ;  /* 0x000000ffff117224 */ /* 0x000fe200078e0004 */
[----:B------:R-:W-:Y:S06]  /*04d0*/  BRA `(.L_x_1) ;  /* 0x00000000000c7947 */ /* 0x000fec0003800000 */
.L_x_3:
[----:B------:R-:W-:Y:S01]  /*04e0*/  IADD3 R17, PT, PT, R4, 0x2, RZ ;  /* 0x0000000204117810 */ /* 0x000fe20007ffe0ff */
[----:B------:R-:W-:Y:S06]  /*04f0*/  BRA `(.L_x_1) ;  /* 0x0000000000047947 */ /* 0x000fec0003800000 */
.L_x_2:
[----:B------:R-:W-:-:S07]  /*0500*/  VIADD R17, R4, 0x1 ;  /* 0x0000000104117836 */ /* 0x000fce0000000000 */
.L_x_1:
[----:B------:R-:W-:Y:S05]  /*0510*/  BSYNC.RECONVERGENT B0 ;  /* 0x0000000000007941 */ /* 0x000fea0003800200 */
.L_x_0:
[----:B------:R-:W0:Y:S01]  /*0520*/  LDCU.64 UR6, c[0x0][0x380] ;  /* 0x00007000ff0677ac */ /* 0x000e220008000a00 */
[----:B------:R-:W-:-:S05]  /*0530*/  IMAD R0, R5, 0x3e8, R0 ;  /* 0x000003e805007824 */ /* 0x000fca00078e0200 */
[----:B0-----:R-:W-:-:S04]  /*0540*/  IADD3 R2, P0, PT, R0, UR6, RZ ;  /* 0x0000000600027c10 */ /* 0x001fc8000ff1e0ff */
[----:B------:R-:W-:-:S05]  /*0550*/  LEA.HI.X.SX32 R3, R0, UR7, 0x1, P0 ;  /* 0x0000000700037c11 */ /* 0x000fca00080f0eff */
[----:B------:R-:W-:Y:S01]  /*0560*/  STG.E.U8 desc[UR4][R2.64], R17 ;  /* 0x0000001102007986 */ /* 0x000fe2000c101104 */
[----:B------:R-:W-:Y:S05]  /*0570*/  EXIT ;  /* 0x000000000000794d */ /* 0x000fea0003800000 */
.L_x_5:
[----:B------:R-:W-:-:S00]  /*0580*/  BRA `(.L_x_5) ;  /* 0xfffffffc00fc7947 */ /* 0x000fc0000383ffff */
[----:B------:R-:W-:-:S00]  /*0590*/  NOP ;  /* 0x0000000000007918 */ /* 0x000fc00000000000 */
        /* <DEDUP_REMOVED lines=14> */
.L_x_6:


//--------------------- .nv.shared.reserved.0     --------------------------
	.section	.nv.shared.reserved.0,"aw",@nobits
	.weak		__nv_reservedSMEM_offset_0_alias
	.size		__nv_reservedSMEM_offset_0_alias, 0, 64
	.other		__nv_reservedSMEM_offset_0_alias,@"STO_CUDA_RESERVED_SHARED STV_DEFAULT"
__nv_reservedSMEM_offset_0_alias:
	.zero		0
	.zero		64


//--------------------- .nv.constant0._Z16mandelbrotKernelPhdddddd --------------------------
	.section	.nv.constant0._Z16mandelbrotKernelPhdddddd,"a",@progbits
	.sectionflags	@""
	.align	4
.nv.constant0._Z16mandelbrotKernelPhdddddd:
	.zero		952


//--------------------- SYMBOLS --------------------------

	.type		.nv.reservedSmem.offset0,@object
	.size		.nv.reservedSmem.offset0,0x4
